//
// Generated by NVIDIA NVVM Compiler
//
// Compiler Build ID: CL-36424714
// Cuda compilation tools, release 13.0, V13.0.88
// Based on NVVM 20.0.0
//

.version 9.0
.target sm_100
.address_size 64

	// .globl	_Z18transposeCoalescedPfPKf
// _ZZ18transposeCoalescedPfPKfE4tile has been demoted

.visible .entry _Z18transposeCoalescedPfPKf(
	.param .u64 .ptr .align 1 _Z18transposeCoalescedPfPKf_param_0,
	.param .u64 .ptr .align 1 _Z18transposeCoalescedPfPKf_param_1
)
{
	.reg .b32 	%r<31>;
	.reg .b32 	%f<9>;
	.reg .b64 	%rd<21>;
	// demoted variable
	.shared .align 4 .b8 _ZZ18transposeCoalescedPfPKfE4tile[4224];
	ld.param.u64 	%rd1, [_Z18transposeCoalescedPfPKf_param_0];
	ld.param.u64 	%rd2, [_Z18transposeCoalescedPfPKf_param_1];
	mov.u32 	%r1, %ctaid.x;
	shl.b32 	%r2, %r1, 5;
	mov.u32 	%r3, %tid.x;
	add.s32 	%r4, %r2, %r3;
	mov.u32 	%r5, %ctaid.y;
	shl.b32 	%r6, %r5, 5;
	mov.u32 	%r7, %tid.y;
	add.s32 	%r8, %r6, %r7;
	mov.u32 	%r9, %nctaid.x;
	shl.b32 	%r10, %r9, 5;
	shl.b32 	%r11, %r3, 2;
	mov.u32 	%r12, _ZZ18transposeCoalescedPfPKfE4tile;
	add.s32 	%r13, %r12, %r11;
	cvta.to.global.u64 	%rd3, %rd2;
	mad.lo.s32 	%r14, %r8, %r10, %r4;
	mul.wide.s32 	%rd4, %r14, 4;
	add.s64 	%rd5, %rd3, %rd4;
	ld.global.f32 	%f1, [%rd5];
	mad.lo.s32 	%r15, %r7, 132, %r13;
	st.shared.f32 	[%r15], %f1;
	shl.b32 	%r16, %r9, 8;
	add.s32 	%r17, %r14, %r16;
	mul.wide.s32 	%rd6, %r17, 4;
	add.s64 	%rd7, %rd3, %rd6;
	ld.global.f32 	%f2, [%rd7];
	st.shared.f32 	[%r15+1056], %f2;
	shl.b32 	%r18, %r9, 9;
	add.s32 	%r19, %r14, %r18;
	mul.wide.s32 	%rd8, %r19, 4;
	add.s64 	%rd9, %rd3, %rd8;
	ld.global.f32 	%f3, [%rd9];
	st.shared.f32 	[%r15+2112], %f3;
	add.s32 	%r20, %r19, %r16;
	mul.wide.s32 	%rd10, %r20, 4;
	add.s64 	%rd11, %rd3, %rd10;
	ld.global.f32 	%f4, [%rd11];
	st.shared.f32 	[%r15+3168], %f4;
	bar.sync 	0;
	add.s32 	%r21, %r6, %r3;
	add.s32 	%r22, %r2, %r7;
	shl.b32 	%r23, %r3, 7;
	add.s32 	%r24, %r13, %r23;
	cvta.to.global.u64 	%rd12, %rd1;
	shl.b32 	%r25, %r7, 2;
	add.s32 	%r26, %r24, %r25;
	ld.shared.f32 	%f5, [%r26];
	mad.lo.s32 	%r27, %r22, %r10, %r21;
	mul.wide.s32 	%rd13, %r27, 4;
	add.s64 	%rd14, %rd12, %rd13;
	st.global.f32 	[%rd14], %f5;
	ld.shared.f32 	%f6, [%r26+32];
	add.s32 	%r28, %r27, %r16;
	mul.wide.s32 	%rd15, %r28, 4;
	add.s64 	%rd16, %rd12, %rd15;
	st.global.f32 	[%rd16], %f6;
	ld.shared.f32 	%f7, [%r26+64];
	add.s32 	%r29, %r27, %r18;
	mul.wide.s32 	%rd17, %r29, 4;
	add.s64 	%rd18, %rd12, %rd17;
	st.global.f32 	[%rd18], %f7;
	ld.shared.f32 	%f8, [%r26+96];
	add.s32 	%r30, %r29, %r16;
	mul.wide.s32 	%rd19, %r30, 4;
	add.s64 	%rd20, %rd12, %rd19;
	st.global.f32 	[%rd20], %f8;
	ret;

}


// ===== COMPILED SASS (sm_100) =====

	.target	sm_100

	.elftype	@"ET_EXEC"


//--------------------- .note.nv.tkinfo           --------------------------
	.section	.note.nv.tkinfo,"",@"SHT_NOTE"
	.sectionflags	@"SHF_NOTE_NV_TKINFO"
	.tkinfo
        /*0018*/ 	.word	0x00000002
        /*0030*/ 	.string	""
        /*0030*/ 	.string	"ptxas"
        /*0030*/ 	.string	"Cuda compilation tools, release 13.0, V13.0.88"
        /*0030*/ 	.string	"Build cuda_13.0.r13.0/compiler.36424714_0"
        /*0030*/ 	.string	"-arch sm_100 -m 64 "



//--------------------- .note.nv.cuinfo           --------------------------
	.section	.note.nv.cuinfo,"",@"SHT_NOTE"
	.sectionflags	@"SHF_NOTE_NV_CUINFO"
        /*0018*/ 	.short	0x0002
        /*001a*/ 	.short	0x0064
        /*001c*/ 	.short	0x0082
	.zero		2


//--------------------- .nv.info                  --------------------------
	.section	.nv.info,"",@"SHT_CUDA_INFO"
	.align	4


	//----- nvinfo : EIATTR_REGCOUNT
	.align		4
        /*0000*/ 	.byte	0x04, 0x2f
        /*0002*/ 	.short	(.L_1 - .L_0)
	.align		4
.L_0:
        /*0004*/ 	.word	index@(_Z18transposeCoalescedPfPKf)
        /*0008*/ 	.word	0x00000018


	//----- nvinfo : EIATTR_FRAME_SIZE
	.align		4
.L_1:
        /*000c*/ 	.byte	0x04, 0x11
        /*000e*/ 	.short	(.L_3 - .L_2)
	.align		4
.L_2:
        /*0010*/ 	.word	index@(_Z18transposeCoalescedPfPKf)
        /*0014*/ 	.word	0x00000000


	//----- nvinfo : EIATTR_MIN_STACK_SIZE
	.align		4
.L_3:
        /*0018*/ 	.byte	0x04, 0x12
        /*001a*/ 	.short	(.L_5 - .L_4)
	.align		4
.L_4:
        /*001c*/ 	.word	index@(_Z18transposeCoalescedPfPKf)
        /*0020*/ 	.word	0x00000000
.L_5:


//--------------------- .nv.compat                --------------------------
	.section	.nv.compat,"",@"SHT_CUDA_COMPAT_INFO"
	.align	4
        /*0000*/ 	.byte	0x02, 0x09, 0x00, 0x00, 0x02, 0x02, 0x01, 0x00, 0x02, 0x05, 0x05, 0x00, 0x03, 0x07, 0x01, 0x01
        /*0010*/ 	.byte	0x02, 0x03, 0x00, 0x00, 0x02, 0x06, 0x01, 0x00, 0x04, 0x0b, 0x08, 0x00, 0x09, 0x00, 0x00, 0x00
        /*0020*/ 	.byte	0x00, 0x00, 0x00, 0x00


//--------------------- .nv.info._Z18transposeCoalescedPfPKf --------------------------
	.section	.nv.info._Z18transposeCoalescedPfPKf,"",@"SHT_CUDA_INFO"
	.sectionflags	@""
	.align	4


	//----- nvinfo : EIATTR_CUDA_API_VERSION
	.align		4
        /*0000*/ 	.byte	0x04, 0x37
        /*0002*/ 	.short	(.L_7 - .L_6)
.L_6:
        /*0004*/ 	.word	0x00000082


	//----- nvinfo : EIATTR_KPARAM_INFO
	.align		4
.L_7:
        /*0008*/ 	.byte	0x04, 0x17
        /*000a*/ 	.short	(.L_9 - .L_8)
.L_8:
        /*000c*/ 	.word	0x00000000
        /*0010*/ 	.short	0x0001
        /*0012*/ 	.short	0x0008
        /*0014*/ 	.byte	0x00, 0xf5, 0x21, 0x00


	//----- nvinfo : EIATTR_KPARAM_INFO
	.align		4
.L_9:
        /*0018*/ 	.byte	0x04, 0x17
        /*001a*/ 	.short	(.L_11 - .L_10)
.L_10:
        /*001c*/ 	.word	0x00000000
        /*0020*/ 	.short	0x0000
        /*0022*/ 	.short	0x0000
        /*0024*/ 	.byte	0x00, 0xf5, 0x21, 0x00


	//----- nvinfo : EIATTR_SPARSE_MMA_MASK
	.align		4
.L_11:
        /*0028*/ 	.byte	0x03, 0x50
        /*002a*/ 	.short	0x0000


	//----- nvinfo : EIATTR_MAXREG_COUNT
	.align		4
        /*002c*/ 	.byte	0x03, 0x1b
        /*002e*/ 	.short	0x00ff


	//----- nvinfo : EIATTR_NUM_BARRIERS
	.align		4
        /*0030*/ 	.byte	0x02, 0x4c
        /*0032*/ 	.byte	0x01
	.zero		1


	//----- nvinfo : EIATTR_MERCURY_ISA_VERSION
	.align		4
        /*0034*/ 	.byte	0x03, 0x5f
        /*0036*/ 	.short	0x0101


	//----- nvinfo : EIATTR_VRC_CTA_INIT_COUNT
	.align		4
        /*0038*/ 	.byte	0x02, 0x4a
	.zero		1
	.zero		1


	//----- nvinfo : EIATTR_EXIT_INSTR_OFFSETS
	.align		4
        /*003c*/ 	.byte	0x04, 0x1c
        /*003e*/ 	.short	(.L_13 - .L_12)


	//   ....[0]....
.L_12:
        /*0040*/ 	.word	0x00000360


	//----- nvinfo : EIATTR_CBANK_PARAM_SIZE
	.align		4
.L_13:
        /*0044*/ 	.byte	0x03, 0x19
        /*0046*/ 	.short	0x0010


	//----- nvinfo : EIATTR_PARAM_CBANK
	.align		4
        /*0048*/ 	.byte	0x04, 0x0a
        /*004a*/ 	.short	(.L_15 - .L_14)
	.align		4
.L_14:
        /*004c*/ 	.word	index@(.nv.constant0._Z18transposeCoalescedPfPKf)
        /*0050*/ 	.short	0x0380
        /*0052*/ 	.short	0x0010


	//----- nvinfo : EIATTR_SW_WAR
	.align		4
.L_15:
        /*0054*/ 	.byte	0x04, 0x36
        /*0056*/ 	.short	(.L_17 - .L_16)
.L_16:
        /*0058*/ 	.word	0x00000008
.L_17:


//--------------------- .nv.callgraph             --------------------------
	.section	.nv.callgraph,"",@"SHT_CUDA_CALLGRAPH"
	.align	4
	.sectionentsize	8
	.align		4
        /*0000*/ 	.word	0x00000000
	.align		4
        /*0004*/ 	.word	0xffffffff
	.align		4
        /*0008*/ 	.word	0x00000000
	.align		4
        /*000c*/ 	.word	0xfffffffe
	.align		4
        /*0010*/ 	.word	0x00000000
	.align		4
        /*0014*/ 	.word	0xfffffffd
	.align		4
        /*0018*/ 	.word	0x00000000
	.align		4
        /*001c*/ 	.word	0xfffffffc


//--------------------- .text._Z18transposeCoalescedPfPKf --------------------------
	.section	.text._Z18transposeCoalescedPfPKf,"ax",@progbits
	.align	128
        .global         _Z18transposeCoalescedPfPKf
        .type           _Z18transposeCoalescedPfPKf,@function
        .size           _Z18transposeCoalescedPfPKf,(.L_x_1 - _Z18transposeCoalescedPfPKf)
        .other          _Z18transposeCoalescedPfPKf,@"STO_CUDA_ENTRY STV_DEFAULT"
_Z18transposeCoalescedPfPKf:
.text._Z18transposeCoalescedPfPKf:
[----:B------:R-:W-:Y:S01]  /*0000*/  LDC R1, c[0x0][0x37c] ;  /* 0x0000df00ff017b82 */ /* 0x000fe20000000800 */
[----:B------:R-:W0:Y:S07]  /*0010*/  S2R R6, SR_CTAID.X ;  /* 0x0000000000067919 */ /* 0x000e2e0000002500 */
[----:B------:R-:W1:Y:S01]  /*0020*/  LDC R4, c[0x0][0x370] ;  /* 0x0000dc00ff047b82 */ /* 0x000e620000000800 */
[----:B------:R-:W2:Y:S01]  /*0030*/  LDCU.64 UR6, c[0x0][0x358] ;  /* 0x00006b00ff0677ac */ /* 0x000ea20008000a00 */
[----:B------:R-:W0:Y:S01]  /*0040*/  S2R R5, SR_TID.X ;  /* 0x0000000000057919 */ /* 0x000e220000002100 */
[----:B------:R-:W3:Y:S05]  /*0050*/  S2R R0, SR_CTAID.Y ;  /* 0x0000000000007919 */ /* 0x000eea0000002600 */
[----:B------:R-:W4:Y:S01]  /*0060*/  LDC.64 R2, c[0x0][0x388] ;  /* 0x0000e200ff027b82 */ /* 0x000f220000000a00 */
[----:B------:R-:W3:Y:S01]  /*0070*/  S2R R7, SR_TID.Y ;  /* 0x0000000000077919 */ /* 0x000ee20000002200 */
[----:B-1----:R-:W-:-:S02]  /*0080*/  SHF.L.U32 R8, R4, 0x5, RZ ;  /* 0x0000000504087819 */ /* 0x002fc400000006ff */
[----:B0-----:R-:W-:Y:S02]  /*0090*/  LEA R9, R6, R5, 0x5 ;  /* 0x0000000506097211 */ /* 0x001fe400078e28ff */
[----:B---3--:R-:W-:-:S05]  /*00a0*/  LEA R10, R0, R7, 0x5 ;  /* 0x00000007000a7211 */ /* 0x008fca00078e28ff */
[----:B------:R-:W-:-:S04]  /*00b0*/  IMAD R9, R10, R8, R9 ;  /* 0x000000080a097224 */ /* 0x000fc800078e0209 */
[--C-:B----4-:R-:W-:Y:S01]  /*00c0*/  IMAD.WIDE R10, R9, 0x4, R2.reuse ;  /* 0x00000004090a7825 */ /* 0x110fe200078e0202 */
[CC--:B------:R-:W-:Y:S02]  /*00d0*/  LEA R15, R4.reuse, R9.reuse, 0x9 ;  /* 0x00000009040f7211 */ /* 0x0c0fe400078e48ff */
[C---:B------:R-:W-:Y:S02]  /*00e0*/  LEA R13, R4.reuse, R9, 0x8 ;  /* 0x00000009040d7211 */ /* 0x040fe400078e40ff */
[----:B------:R-:W-:Y:S01]  /*00f0*/  LEA R17, R4, R15, 0x8 ;  /* 0x0000000f04117211 */ /* 0x000fe200078e40ff */
[--C-:B------:R-:W-:Y:S01]  /*0100*/  IMAD.WIDE R14, R15, 0x4, R2.reuse ;  /* 0x000000040f0e7825 */ /* 0x100fe200078e0202 */
[----:B--2---:R-:W2:Y:S03]  /*0110*/  LDG.E R10, desc[UR6][R10.64] ;  /* 0x000000060a0a7981 */ /* 0x004ea6000c1e1900 */
[----:B------:R-:W-:-:S02]  /*0120*/  IMAD.WIDE R12, R13, 0x4, R2 ;  /* 0x000000040d0c7825 */ /* 0x000fc400078e0202 */
[----:B------:R-:W3:Y:S02]  /*0130*/  LDG.E R14, desc[UR6][R14.64] ;  /* 0x000000060e0e7981 */ /* 0x000ee4000c1e1900 */
[----:B------:R-:W-:Y:S02]  /*0140*/  IMAD.WIDE R2, R17, 0x4, R2 ;  /* 0x0000000411027825 */ /* 0x000fe400078e0202 */
[----:B------:R-:W4:Y:S04]  /*0150*/  LDG.E R12, desc[UR6][R12.64] ;  /* 0x000000060c0c7981 */ /* 0x000f28000c1e1900 */
[----:B------:R0:W5:Y:S01]  /*0160*/  LDG.E R18, desc[UR6][R2.64] ;  /* 0x0000000602127981 */ /* 0x000162000c1e1900 */
[----:B------:R-:W1:Y:S01]  /*0170*/  S2UR UR5, SR_CgaCtaId ;  /* 0x00000000000579c3 */ /* 0x000e620000008800 */
[----:B------:R-:W-:-:S07]  /*0180*/  UMOV UR4, 0x400 ;  /* 0x0000040000047882 */ /* 0x000fce0000000000 */
[----:B0-----:R-:W0:Y:S01]  /*0190*/  LDC.64 R2, c[0x0][0x380] ;  /* 0x0000e000ff027b82 */ /* 0x001e220000000a00 */
[----:B-1----:R-:W-:-:S06]  /*01a0*/  ULEA UR4, UR5, UR4, 0x18 ;  /* 0x0000000405047291 */ /* 0x002fcc000f8ec0ff */
[----:B------:R-:W-:-:S05]  /*01b0*/  LEA R16, R5, UR4, 0x2 ;  /* 0x0000000405107c11 */ /* 0x000fca000f8e10ff */
[----:B------:R-:W-:Y:S01]  /*01c0*/  IMAD R9, R7, 0x84, R16 ;  /* 0x0000008407097824 */ /* 0x000fe200078e0210 */
[----:B------:R-:W-:-:S04]  /*01d0*/  LEA R16, R5, R16, 0x7 ;  /* 0x0000001005107211 */ /* 0x000fc800078e38ff */
[----:B------:R-:W-:Y:S02]  /*01e0*/  LEA R16, R7, R16, 0x2 ;  /* 0x0000001007107211 */ /* 0x000fe400078e10ff */
[----:B------:R-:W-:Y:S02]  /*01f0*/  LEA R5, R0, R5, 0x5 ;  /* 0x0000000500057211 */ /* 0x000fe400078e28ff */
[----:B------:R-:W-:-:S05]  /*0200*/  LEA R6, R6, R7, 0x5 ;  /* 0x0000000706067211 */ /* 0x000fca00078e28ff */
[----:B------:R-:W-:-:S05]  /*0210*/  IMAD R5, R8, R6, R5 ;  /* 0x0000000608057224 */ /* 0x000fca00078e0205 */
[CC--:B------:R-:W-:Y:S02]  /*0220*/  LEA R17, R4.reuse, R5.reuse, 0x9 ;  /* 0x0000000504117211 */ /* 0x0c0fe400078e48ff */
[C---:B------:R-:W-:Y:S02]  /*0230*/  LEA R7, R4.reuse, R5, 0x8 ;  /* 0x0000000504077211 */ /* 0x040fe400078e40ff */
[----:B------:R-:W-:Y:S01]  /*0240*/  LEA R21, R4, R17, 0x8 ;  /* 0x0000001104157211 */ /* 0x000fe200078e40ff */
[----:B0-----:R-:W-:-:S04]  /*0250*/  IMAD.WIDE R4, R5, 0x4, R2 ;  /* 0x0000000405047825 */ /* 0x001fc800078e0202 */
[--C-:B------:R-:W-:Y:S01]  /*0260*/  IMAD.WIDE R6, R7, 0x4, R2.reuse ;  /* 0x0000000407067825 */ /* 0x100fe200078e0202 */
[----:B--2---:R-:W-:Y:S04]  /*0270*/  STS [R9], R10 ;  /* 0x0000000a09007388 */ /* 0x004fe80000000800 */
[----:B---3--:R-:W-:Y:S04]  /*0280*/  STS [R9+0x840], R14 ;  /* 0x0008400e09007388 */ /* 0x008fe80000000800 */
[----:B----4-:R-:W-:Y:S04]  /*0290*/  STS [R9+0x420], R12 ;  /* 0x0004200c09007388 */ /* 0x010fe80000000800 */
[----:B-----5:R0:W-:Y:S01]  /*02a0*/  STS [R9+0xc60], R18 ;  /* 0x000c601209007388 */ /* 0x0201e20000000800 */
[----:B------:R-:W-:Y:S06]  /*02b0*/  BAR.SYNC.DEFER_BLOCKING 0x0 ;  /* 0x0000000000007b1d */ /* 0x000fec0000010000 */
[----:B------:R-:W1:Y:S04]  /*02c0*/  LDS R11, [R16] ;  /* 0x00000000100b7984 */ /* 0x000e680000000800 */
[----:B------:R-:W2:Y:S04]  /*02d0*/  LDS R13, [R16+0x20] ;  /* 0x00002000100d7984 */ /* 0x000ea80000000800 */
[----:B------:R-:W3:Y:S04]  /*02e0*/  LDS R15, [R16+0x40] ;  /* 0x00004000100f7984 */ /* 0x000ee80000000800 */
[----:B------:R-:W4:Y:S01]  /*02f0*/  LDS R19, [R16+0x60] ;  /* 0x0000600010137984 */ /* 0x000f220000000800 */
[----:B0-----:R-:W-:-:S04]  /*0300*/  IMAD.WIDE R8, R17, 0x4, R2 ;  /* 0x0000000411087825 */ /* 0x001fc800078e0202 */
[----:B------:R-:W-:Y:S01]  /*0310*/  IMAD.WIDE R2, R21, 0x4, R2 ;  /* 0x0000000415027825 */ /* 0x000fe200078e0202 */
[----:B-1----:R-:W-:Y:S04]  /*0320*/  STG.E desc[UR6][R4.64], R11 ;  /* 0x0000000b04007986 */ /* 0x002fe8000c101906 */
[----:B--2---:R-:W-:Y:S04]  /*0330*/  STG.E desc[UR6][R6.64], R13 ;  /* 0x0000000d06007986 */ /* 0x004fe8000c101906 */
[----:B---3--:R-:W-:Y:S04]  /*0340*/  STG.E desc[UR6][R8.64], R15 ;  /* 0x0000000f08007986 */ /* 0x008fe8000c101906 */
[----:B----4-:R-:W-:Y:S01]  /*0350*/  STG.E desc[UR6][R2.64], R19 ;  /* 0x0000001302007986 */ /* 0x010fe2000c101906 */
[----:B------:R-:W-:Y:S05]  /*0360*/  EXIT ;  /* 0x000000000000794d */ /* 0x000fea0003800000 */
.L_x_0:
[----:B------:R-:W-:-:S00]  /*0370*/  BRA `(.L_x_0) ;  /* 0xfffffffc00fc7947 */ /* 0x000fc0000383ffff */
[----:B------:R-:W-:-:S00]  /*0380*/  NOP ;  /* 0x0000000000007918 */ /* 0x000fc00000000000 */
[----:B------:R-:W-:-:S00]  /*0390*/  NOP ;  /* 0x0000000000007918 */ /* 0x000fc00000000000 */
[----:B------:R-:W-:-:S00]  /*03a0*/  NOP ;  /* 0x0000000000007918 */ /* 0x000fc00000000000 */
[----:B------:R-:W-:-:S00]  /*03b0*/  NOP ;  /* 0x0000000000007918 */ /* 0x000fc00000000000 */
[----:B------:R-:W-:-:S00]  /*03c0*/  NOP ;  /* 0x0000000000007918 */ /* 0x000fc00000000000 */
[----:B------:R-:W-:-:S00]  /*03d0*/  NOP ;  /* 0x0000000000007918 */ /* 0x000fc00000000000 */
[----:B------:R-:W-:-:S00]  /*03e0*/  NOP ;  /* 0x0000000000007918 */ /* 0x000fc00000000000 */
[----:B------:R-:W-:-:S00]  /*03f0*/  NOP ;  /* 0x0000000000007918 */ /* 0x000fc00000000000 */
.L_x_1:


//--------------------- .nv.shared._Z18transposeCoalescedPfPKf --------------------------
	.section	.nv.shared._Z18transposeCoalescedPfPKf,"aw",@nobits
	.sectionflags	@""
	.align	4
.nv.shared._Z18transposeCoalescedPfPKf:
	.zero		5248


//--------------------- .nv.shared.reserved.0     --------------------------
	.section	.nv.shared.reserved.0,"aw",@nobits
	.weak		__nv_reservedSMEM_offset_0_alias
	.size		__nv_reservedSMEM_offset_0_alias, 0, 64
	.other		__nv_reservedSMEM_offset_0_alias,@"STO_CUDA_RESERVED_SHARED STV_DEFAULT"
__nv_reservedSMEM_offset_0_alias:
	.zero		0
	.zero		64


//--------------------- .nv.constant0._Z18transposeCoalescedPfPKf --------------------------
	.section	.nv.constant0._Z18transposeCoalescedPfPKf,"a",@progbits
	.sectionflags	@""
	.align	4
.nv.constant0._Z18transposeCoalescedPfPKf:
	.zero		912


//--------------------- SYMBOLS --------------------------

	.type		.nv.reservedSmem.offset0,@object
	.size		.nv.reservedSmem.offset0,0x4
	.type		.nv.reservedSmem.cap,@object
	.size		.nv.reservedSmem.cap,0x4
